	.headerflags	@"EF_CUDA_TEXMODE_UNIFIED EF_CUDA_64BIT_ADDRESS EF_CUDA_ACCELERATORS EF_CUDA_SM90 EF_CUDA_VIRTUAL_SM(EF_CUDA_SM90)"
	.elftype	@"ET_EXEC"


//--------------------- .nv.info                  --------------------------
	.section	.nv.info,"",@"SHT_CUDA_INFO"
	.align	4


	//----- nvinfo : EIATTR_REGCOUNT
	.align		4
        /*0000*/ 	.byte	0x04, 0x2f
        /*0002*/ 	.short	(.L_1 - .L_0)
	.align		4
.L_0:
        /*0004*/ 	.word	index@(triton_poi_fused_convolution_22)
        /*0008*/ 	.word	0x0000000c


	//----- nvinfo : EIATTR_MIN_STACK_SIZE
	.align		4
.L_1:
        /*000c*/ 	.byte	0x04, 0x12
        /*000e*/ 	.short	(.L_3 - .L_2)
	.align		4
.L_2:
        /*0010*/ 	.word	index@(triton_poi_fused_convolution_22)
        /*0014*/ 	.word	0x00000000


	//----- nvinfo : EIATTR_FRAME_SIZE
	.align		4
.L_3:
        /*0018*/ 	.byte	0x04, 0x11
        /*001a*/ 	.short	(.L_5 - .L_4)
	.align		4
.L_4:
        /*001c*/ 	.word	index@(triton_poi_fused_convolution_22)
        /*0020*/ 	.word	0x00000000


	//----- nvinfo : EIATTR_MIN_STACK_SIZE
	.align		4
.L_5:
        /*0024*/ 	.byte	0x04, 0x12
        /*0026*/ 	.short	(.L_7 - .L_6)
	.align		4
.L_6:
        /*0028*/ 	.word	index@(triton_poi_fused_convolution_22)
        /*002c*/ 	.word	0x00000000
.L_7:


//--------------------- .nv.info.triton_poi_fused_convolution_22 --------------------------
	.section	.nv.info.triton_poi_fused_convolution_22,"",@"SHT_CUDA_INFO"
	.sectionflags	@""
	.align	4


	//----- nvinfo : EIATTR_CUDA_API_VERSION
	.align		4
        /*0000*/ 	.byte	0x04, 0x37
        /*0002*/ 	.short	(.L_9 - .L_8)
.L_8:
        /*0004*/ 	.word	0x0000007c


	//----- nvinfo : EIATTR_KPARAM_INFO
	.align		4
.L_9:
        /*0008*/ 	.byte	0x04, 0x17
        /*000a*/ 	.short	(.L_11 - .L_10)
.L_10:
        /*000c*/ 	.word	0x00000000
        /*0010*/ 	.short	0x0002
        /*0012*/ 	.short	0x0010
        /*0014*/ 	.byte	0x00, 0xf0, 0x11, 0x00


	//----- nvinfo : EIATTR_KPARAM_INFO
	.align		4
.L_11:
        /*0018*/ 	.byte	0x04, 0x17
        /*001a*/ 	.short	(.L_13 - .L_12)
.L_12:
        /*001c*/ 	.word	0x00000000
        /*0020*/ 	.short	0x0001
        /*0022*/ 	.short	0x0008
        /*0024*/ 	.byte	0x00, 0xf4, 0x21, 0x00


	//----- nvinfo : EIATTR_KPARAM_INFO
	.align		4
.L_13:
        /*0028*/ 	.byte	0x04, 0x17
        /*002a*/ 	.short	(.L_15 - .L_14)
.L_14:
        /*002c*/ 	.word	0x00000000
        /*0030*/ 	.short	0x0000
        /*0032*/ 	.short	0x0000
        /*0034*/ 	.byte	0x00, 0xf4, 0x21, 0x00


	//----- nvinfo : EIATTR_SPARSE_MMA_MASK
	.align		4
.L_15:
        /*0038*/ 	.byte	0x03, 0x50
        /*003a*/ 	.short	0x0000


	//----- nvinfo : EIATTR_MAXREG_COUNT
	.align		4
        /*003c*/ 	.byte	0x03, 0x1b
        /*003e*/ 	.short	0x00ff


	//----- nvinfo : EIATTR_EXIT_INSTR_OFFSETS
	.align		4
        /*0040*/ 	.byte	0x04, 0x1c
        /*0042*/ 	.short	(.L_17 - .L_16)


	//   ....[0]....
.L_16:
        /*0044*/ 	.word	0x00000150


	//----- nvinfo : EIATTR_REQNTID
	.align		4
.L_17:
        /*0048*/ 	.byte	0x04, 0x10
        /*004a*/ 	.short	(.L_19 - .L_18)
.L_18:
        /*004c*/ 	.word	0x00000080
        /*0050*/ 	.word	0x00000001
        /*0054*/ 	.word	0x00000001


	//----- nvinfo : EIATTR_CBANK_PARAM_SIZE
	.align		4
.L_19:
        /*0058*/ 	.byte	0x03, 0x19
        /*005a*/ 	.short	0x0014


	//----- nvinfo : EIATTR_PARAM_CBANK
	.align		4
        /*005c*/ 	.byte	0x04, 0x0a
        /*005e*/ 	.short	(.L_21 - .L_20)
	.align		4
.L_20:
        /*0060*/ 	.word	index@(.nv.constant0.triton_poi_fused_convolution_22)
        /*0064*/ 	.short	0x0210
        /*0066*/ 	.short	0x0014


	//----- nvinfo : EIATTR_SW_WAR
	.align		4
.L_21:
        /*0068*/ 	.byte	0x04, 0x36
        /*006a*/ 	.short	(.L_23 - .L_22)
.L_22:
        /*006c*/ 	.word	0x00000008
.L_23:


//--------------------- .nv.callgraph             --------------------------
	.section	.nv.callgraph,"",@"SHT_CUDA_CALLGRAPH"
	.align	4
	.sectionentsize	8
	.align		4
        /*0000*/ 	.word	0x00000000
	.align		4
        /*0004*/ 	.word	0xffffffff
	.align		4
        /*0008*/ 	.word	0x00000000
	.align		4
        /*000c*/ 	.word	0xfffffffe
	.align		4
        /*0010*/ 	.word	0x00000000
	.align		4
        /*0014*/ 	.word	0xfffffffd
	.align		4
        /*0018*/ 	.word	0x00000000
	.align		4
        /*001c*/ 	.word	0xfffffffc


//--------------------- .text.triton_poi_fused_convolution_22 --------------------------
	.section	.text.triton_poi_fused_convolution_22,"ax",@progbits
	.align	128
        .global         triton_poi_fused_convolution_22
        .type           triton_poi_fused_convolution_22,@function
        .size           triton_poi_fused_convolution_22,(.L_x_1 - triton_poi_fused_convolution_22)
        .other          triton_poi_fused_convolution_22,@"STO_CUDA_ENTRY STV_DEFAULT"
triton_poi_fused_convolution_22:
.text.triton_poi_fused_convolution_22:
[----:B------:R-:W-:Y:S01]  /*0000*/  LDC R1, c[0x0][0x28] ;  /* 0x00000a00ff017b82 */ /* 0x000fe20000000800 */
[----:B------:R-:W1:Y:S07]  /*0010*/  S2R R0, SR_TID.X ;  /* 0x0000000000007919 */ /* 0x000e6e0000002100 */
[----:B------:R-:W2:Y:S01]  /*0020*/  LDC.64 R2, c[0x0][0x210] ;  /* 0x00008400ff027b82 */ /* 0x000ea20000000a00 */
[----:B------:R-:W-:Y:S01]  /*0030*/  ULDC.64 UR4, c[0x0][0x208] ;  /* 0x0000820000047ab9 */ /* 0x000fe20000000a00 */
[----:B------:R-:W3:Y:S01]  /*0040*/  S2R R7, SR_CTAID.X ;  /* 0x0000000000077919 */ /* 0x000ee20000002500 */
[----:B-1----:R-:W-:-:S02]  /*0050*/  LOP3.LUT R0, R0, 0x7f, RZ, 0xc0, !PT ;  /* 0x0000007f00007812 */ /* 0x002fc400078ec0ff */
[----:B---3--:R-:W-:-:S03]  /*0060*/  SHF.R.S32.HI R4, RZ, 0x18, R7 ;  /* 0x00000018ff047819 */ /* 0x008fc60000011407 */
[----:B------:R-:W-:Y:S01]  /*0070*/  IMAD R7, R7, 0x80, R0 ;  /* 0x0000008007077824 */ /* 0x000fe200078e0200 */
[----:B------:R-:W-:-:S03]  /*0080*/  SGXT R0, R4, 0x1 ;  /* 0x000000010400781a */ /* 0x000fc60000000200 */
[----:B--2---:R-:W-:Y:S01]  /*0090*/  IMAD.WIDE R2, R7, 0x4, R2 ;  /* 0x0000000407027825 */ /* 0x004fe200078e0202 */
[----:B------:R-:W1:Y:S01]  /*00a0*/  LDC.64 R4, c[0x0][0x218] ;  /* 0x00008600ff047b82 */ /* 0x000e620000000a00 */
[----:B------:R-:W-:-:S04]  /*00b0*/  LEA.HI R0, R0, R7, RZ, 0x8 ;  /* 0x0000000700007211 */ /* 0x000fc800078f40ff */
[----:B------:R-:W-:-:S04]  /*00c0*/  SHF.R.S32.HI R0, RZ, 0x8, R0 ;  /* 0x00000008ff007819 */ /* 0x000fc80000011400 */
[----:B------:R-:W-:-:S04]  /*00d0*/  LEA.HI R6, R0, R0, RZ, 0x2 ;  /* 0x0000000000067211 */ /* 0x000fc800078f10ff */
[----:B------:R-:W-:-:S05]  /*00e0*/  LOP3.LUT R9, R6, 0xfffffffc, RZ, 0xc0, !PT ;  /* 0xfffffffc06097812 */ /* 0x000fca00078ec0ff */
[----:B------:R-:W-:Y:S02]  /*00f0*/  IMAD.IADD R9, R0, 0x1, -R9 ;  /* 0x0000000100097824 */ /* 0x000fe400078e0a09 */
[----:B------:R-:W2:Y:S02]  /*0100*/  LDG.E R0, desc[UR4][R2.64] ;  /* 0x0000000402007981 */ /* 0x000ea4000c1e1900 */
[----:B-1----:R-:W-:-:S06]  /*0110*/  IMAD.WIDE R4, R9, 0x4, R4 ;  /* 0x0000000409047825 */ /* 0x002fcc00078e0204 */
[----:B------:R-:W2:Y:S02]  /*0120*/  LDG.E.EL R5, desc[UR4][R4.64] ;  /* 0x0000000404057981 */ /* 0x000ea4000c2e1900 */
[----:B--2---:R-:W-:-:S05]  /*0130*/  FADD R7, R0, R5 ;  /* 0x0000000500077221 */ /* 0x004fca0000000000 */
[----:B------:R-:W-:Y:S01]  /*0140*/  STG.E desc[UR4][R2.64], R7 ;  /* 0x0000000702007986 */ /* 0x000fe2000c101904 */
[----:B------:R-:W-:Y:S05]  /*0150*/  EXIT ;  /* 0x000000000000794d */ /* 0x000fea0003800000 */
.L_x_0:
[----:B------:R-:W-:-:S00]  /*0160*/  BRA `(.L_x_0) ;  /* 0xfffffffc00fc7947 */ /* 0x000fc0000383ffff */
[----:B------:R-:W-:-:S00]  /*0170*/  NOP ;  /* 0x0000000000007918 */ /* 0x000fc00000000000 */
        /* <DEDUP_REMOVED lines=8> */
.L_x_1:


//--------------------- .nv.constant0.triton_poi_fused_convolution_22 --------------------------
	.section	.nv.constant0.triton_poi_fused_convolution_22,"a",@progbits
	.sectionflags	@""
	.align	4
.nv.constant0.triton_poi_fused_convolution_22:
	.zero		548
